//
// Generated by NVIDIA NVVM Compiler
//
// Compiler Build ID: CL-36424714
// Cuda compilation tools, release 13.0, V13.0.88
// Based on NVVM 20.0.0
//

.version 9.0
.target sm_100
.address_size 64

	// .globl	_Z5helloPfS_S_i

.visible .entry _Z5helloPfS_S_i(
	.param .u64 .ptr .align 1 _Z5helloPfS_S_i_param_0,
	.param .u64 .ptr .align 1 _Z5helloPfS_S_i_param_1,
	.param .u64 .ptr .align 1 _Z5helloPfS_S_i_param_2,
	.param .u32 _Z5helloPfS_S_i_param_3
)
{
	.reg .pred 	%p<2>;
	.reg .b32 	%r<6>;
	.reg .b32 	%f<4>;
	.reg .b64 	%rd<11>;

	ld.param.u64 	%rd1, [_Z5helloPfS_S_i_param_0];
	ld.param.u64 	%rd2, [_Z5helloPfS_S_i_param_1];
	ld.param.u64 	%rd3, [_Z5helloPfS_S_i_param_2];
	ld.param.u32 	%r2, [_Z5helloPfS_S_i_param_3];
	mov.u32 	%r3, %tid.x;
	mov.u32 	%r4, %ntid.x;
	mov.u32 	%r5, %ctaid.x;
	mad.lo.s32 	%r1, %r4, %r5, %r3;
	setp.ge.s32 	%p1, %r1, %r2;
	@%p1 bra 	$L__BB0_2;
	cvta.to.global.u64 	%rd4, %rd1;
	cvta.to.global.u64 	%rd5, %rd2;
	cvta.to.global.u64 	%rd6, %rd3;
	mul.wide.s32 	%rd7, %r1, 4;
	add.s64 	%rd8, %rd4, %rd7;
	ld.global.f32 	%f1, [%rd8];
	add.s64 	%rd9, %rd5, %rd7;
	ld.global.f32 	%f2, [%rd9];
	add.f32 	%f3, %f1, %f2;
	add.s64 	%rd10, %rd6, %rd7;
	st.global.f32 	[%rd10], %f3;
$L__BB0_2:
	ret;

}


// ===== COMPILED SASS (sm_100) =====

	.target	sm_100

	.elftype	@"ET_EXEC"


//--------------------- .note.nv.tkinfo           --------------------------
	.section	.note.nv.tkinfo,"",@"SHT_NOTE"
	.sectionflags	@"SHF_NOTE_NV_TKINFO"
	.tkinfo
        /*0018*/ 	.word	0x00000002
        /*0030*/ 	.string	""
        /*0030*/ 	.string	"ptxas"
        /*0030*/ 	.string	"Cuda compilation tools, release 13.0, V13.0.88"
        /*0030*/ 	.string	"Build cuda_13.0.r13.0/compiler.36424714_0"
        /*0030*/ 	.string	"-arch sm_100 -m 64 "



//--------------------- .note.nv.cuinfo           --------------------------
	.section	.note.nv.cuinfo,"",@"SHT_NOTE"
	.sectionflags	@"SHF_NOTE_NV_CUINFO"
        /*0018*/ 	.short	0x0002
        /*001a*/ 	.short	0x0064
        /*001c*/ 	.short	0x0082
	.zero		2


//--------------------- .nv.info                  --------------------------
	.section	.nv.info,"",@"SHT_CUDA_INFO"
	.align	4


	//----- nvinfo : EIATTR_REGCOUNT
	.align		4
        /*0000*/ 	.byte	0x04, 0x2f
        /*0002*/ 	.short	(.L_1 - .L_0)
	.align		4
.L_0:
        /*0004*/ 	.word	index@(_Z5helloPfS_S_i)
        /*0008*/ 	.word	0x0000000c


	//----- nvinfo : EIATTR_FRAME_SIZE
	.align		4
.L_1:
        /*000c*/ 	.byte	0x04, 0x11
        /*000e*/ 	.short	(.L_3 - .L_2)
	.align		4
.L_2:
        /*0010*/ 	.word	index@(_Z5helloPfS_S_i)
        /*0014*/ 	.word	0x00000000


	//----- nvinfo : EIATTR_MIN_STACK_SIZE
	.align		4
.L_3:
        /*0018*/ 	.byte	0x04, 0x12
        /*001a*/ 	.short	(.L_5 - .L_4)
	.align		4
.L_4:
        /*001c*/ 	.word	index@(_Z5helloPfS_S_i)
        /*0020*/ 	.word	0x00000000
.L_5:


//--------------------- .nv.compat                --------------------------
	.section	.nv.compat,"",@"SHT_CUDA_COMPAT_INFO"
	.align	4
        /*0000*/ 	.byte	0x02, 0x09, 0x00, 0x00, 0x02, 0x02, 0x01, 0x00, 0x02, 0x05, 0x05, 0x00, 0x03, 0x07, 0x01, 0x01
        /*0010*/ 	.byte	0x02, 0x03, 0x00, 0x00, 0x02, 0x06, 0x01, 0x00, 0x04, 0x0b, 0x08, 0x00, 0x09, 0x00, 0x00, 0x00
        /*0020*/ 	.byte	0x00, 0x00, 0x00, 0x00


//--------------------- .nv.info._Z5helloPfS_S_i  --------------------------
	.section	.nv.info._Z5helloPfS_S_i,"",@"SHT_CUDA_INFO"
	.sectionflags	@""
	.align	4


	//----- nvinfo : EIATTR_CUDA_API_VERSION
	.align		4
        /*0000*/ 	.byte	0x04, 0x37
        /*0002*/ 	.short	(.L_7 - .L_6)
.L_6:
        /*0004*/ 	.word	0x00000082


	//----- nvinfo : EIATTR_KPARAM_INFO
	.align		4
.L_7:
        /*0008*/ 	.byte	0x04, 0x17
        /*000a*/ 	.short	(.L_9 - .L_8)
.L_8:
        /*000c*/ 	.word	0x00000000
        /*0010*/ 	.short	0x0003
        /*0012*/ 	.short	0x0018
        /*0014*/ 	.byte	0x00, 0xf0, 0x11, 0x00


	//----- nvinfo : EIATTR_KPARAM_INFO
	.align		4
.L_9:
        /*0018*/ 	.byte	0x04, 0x17
        /*001a*/ 	.short	(.L_11 - .L_10)
.L_10:
        /*001c*/ 	.word	0x00000000
        /*0020*/ 	.short	0x0002
        /*0022*/ 	.short	0x0010
        /*0024*/ 	.byte	0x00, 0xf5, 0x21, 0x00


	//----- nvinfo : EIATTR_KPARAM_INFO
	.align		4
.L_11:
        /*0028*/ 	.byte	0x04, 0x17
        /*002a*/ 	.short	(.L_13 - .L_12)
.L_12:
        /*002c*/ 	.word	0x00000000
        /*0030*/ 	.short	0x0001
        /*0032*/ 	.short	0x0008
        /*0034*/ 	.byte	0x00, 0xf5, 0x21, 0x00


	//----- nvinfo : EIATTR_KPARAM_INFO
	.align		4
.L_13:
        /*0038*/ 	.byte	0x04, 0x17
        /*003a*/ 	.short	(.L_15 - .L_14)
.L_14:
        /*003c*/ 	.word	0x00000000
        /*0040*/ 	.short	0x0000
        /*0042*/ 	.short	0x0000
        /*0044*/ 	.byte	0x00, 0xf5, 0x21, 0x00


	//----- nvinfo : EIATTR_SPARSE_MMA_MASK
	.align		4
.L_15:
        /*0048*/ 	.byte	0x03, 0x50
        /*004a*/ 	.short	0x0000


	//----- nvinfo : EIATTR_MAXREG_COUNT
	.align		4
        /*004c*/ 	.byte	0x03, 0x1b
        /*004e*/ 	.short	0x00ff


	//----- nvinfo : EIATTR_MERCURY_ISA_VERSION
	.align		4
        /*0050*/ 	.byte	0x03, 0x5f
        /*0052*/ 	.short	0x0101


	//----- nvinfo : EIATTR_VRC_CTA_INIT_COUNT
	.align		4
        /*0054*/ 	.byte	0x02, 0x4a
	.zero		1
	.zero		1


	//----- nvinfo : EIATTR_EXIT_INSTR_OFFSETS
	.align		4
        /*0058*/ 	.byte	0x04, 0x1c
        /*005a*/ 	.short	(.L_17 - .L_16)


	//   ....[0]....
.L_16:
        /*005c*/ 	.word	0x00000070


	//   ....[1]....
        /*0060*/ 	.word	0x00000130


	//----- nvinfo : EIATTR_CBANK_PARAM_SIZE
	.align		4
.L_17:
        /*0064*/ 	.byte	0x03, 0x19
        /*0066*/ 	.short	0x001c


	//----- nvinfo : EIATTR_PARAM_CBANK
	.align		4
        /*0068*/ 	.byte	0x04, 0x0a
        /*006a*/ 	.short	(.L_19 - .L_18)
	.align		4
.L_18:
        /*006c*/ 	.word	index@(.nv.constant0._Z5helloPfS_S_i)
        /*0070*/ 	.short	0x0380
        /*0072*/ 	.short	0x001c


	//----- nvinfo : EIATTR_SW_WAR
	.align		4
.L_19:
        /*0074*/ 	.byte	0x04, 0x36
        /*0076*/ 	.short	(.L_21 - .L_20)
.L_20:
        /*0078*/ 	.word	0x00000008
.L_21:


//--------------------- .nv.callgraph             --------------------------
	.section	.nv.callgraph,"",@"SHT_CUDA_CALLGRAPH"
	.align	4
	.sectionentsize	8
	.align		4
        /*0000*/ 	.word	0x00000000
	.align		4
        /*0004*/ 	.word	0xffffffff
	.align		4
        /*0008*/ 	.word	0x00000000
	.align		4
        /*000c*/ 	.word	0xfffffffe
	.align		4
        /*0010*/ 	.word	0x00000000
	.align		4
        /*0014*/ 	.word	0xfffffffd
	.align		4
        /*0018*/ 	.word	0x00000000
	.align		4
        /*001c*/ 	.word	0xfffffffc


//--------------------- .text._Z5helloPfS_S_i     --------------------------
	.section	.text._Z5helloPfS_S_i,"ax",@progbits
	.align	128
        .global         _Z5helloPfS_S_i
        .type           _Z5helloPfS_S_i,@function
        .size           _Z5helloPfS_S_i,(.L_x_1 - _Z5helloPfS_S_i)
        .other          _Z5helloPfS_S_i,@"STO_CUDA_ENTRY STV_DEFAULT"
_Z5helloPfS_S_i:
.text._Z5helloPfS_S_i:
[----:B------:R-:W-:Y:S01]  /*0000*/  LDC R1, c[0x0][0x37c] ;  /* 0x0000df00ff017b82 */ /* 0x000fe20000000800 */
[----:B------:R-:W0:Y:S01]  /*0010*/  S2R R9, SR_TID.X ;  /* 0x0000000000097919 */ /* 0x000e220000002100 */
[----:B------:R-:W0:Y:S01]  /*0020*/  LDCU UR4, c[0x0][0x360] ;  /* 0x00006c00ff0477ac */ /* 0x000e220008000800 */
[----:B------:R-:W0:Y:S01]  /*0030*/  S2R R0, SR_CTAID.X ;  /* 0x0000000000007919 */ /* 0x000e220000002500 */
[----:B------:R-:W1:Y:S01]  /*0040*/  LDCU UR5, c[0x0][0x398] ;  /* 0x00007300ff0577ac */ /* 0x000e620008000800 */
[----:B0-----:R-:W-:-:S05]  /*0050*/  IMAD R9, R0, UR4, R9 ;  /* 0x0000000400097c24 */ /* 0x001fca000f8e0209 */
[----:B-1----:R-:W-:-:S13]  /*0060*/  ISETP.GE.AND P0, PT, R9, UR5, PT ;  /* 0x0000000509007c0c */ /* 0x002fda000bf06270 */
[----:B------:R-:W-:Y:S05]  /*0070*/  @P0 EXIT ;  /* 0x000000000000094d */ /* 0x000fea0003800000 */
[----:B------:R-:W0:Y:S01]  /*0080*/  LDC.64 R2, c[0x0][0x380] ;  /* 0x0000e000ff027b82 */ /* 0x000e220000000a00 */
[----:B------:R-:W1:Y:S07]  /*0090*/  LDCU.64 UR4, c[0x0][0x358] ;  /* 0x00006b00ff0477ac */ /* 0x000e6e0008000a00 */
[----:B------:R-:W2:Y:S08]  /*00a0*/  LDC.64 R4, c[0x0][0x388] ;  /* 0x0000e200ff047b82 */ /* 0x000eb00000000a00 */
[----:B------:R-:W3:Y:S01]  /*00b0*/  LDC.64 R6, c[0x0][0x390] ;  /* 0x0000e400ff067b82 */ /* 0x000ee20000000a00 */
[----:B0-----:R-:W-:-:S06]  /*00c0*/  IMAD.WIDE R2, R9, 0x4, R2 ;  /* 0x0000000409027825 */ /* 0x001fcc00078e0202 */
[----:B-1----:R-:W4:Y:S01]  /*00d0*/  LDG.E R2, desc[UR4][R2.64] ;  /* 0x0000000402027981 */ /* 0x002f22000c1e1900 */
[----:B--2---:R-:W-:-:S06]  /*00e0*/  IMAD.WIDE R4, R9, 0x4, R4 ;  /* 0x0000000409047825 */ /* 0x004fcc00078e0204 */
[----:B------:R-:W4:Y:S01]  /*00f0*/  LDG.E R5, desc[UR4][R4.64] ;  /* 0x0000000404057981 */ /* 0x000f22000c1e1900 */
[----:B---3--:R-:W-:-:S04]  /*0100*/  IMAD.WIDE R6, R9, 0x4, R6 ;  /* 0x0000000409067825 */ /* 0x008fc800078e0206 */
[----:B----4-:R-:W-:-:S05]  /*0110*/  FADD R9, R2, R5 ;  /* 0x0000000502097221 */ /* 0x010fca0000000000 */
[----:B------:R-:W-:Y:S01]  /*0120*/  STG.E desc[UR4][R6.64], R9 ;  /* 0x0000000906007986 */ /* 0x000fe2000c101904 */
[----:B------:R-:W-:Y:S05]  /*0130*/  EXIT ;  /* 0x000000000000794d */ /* 0x000fea0003800000 */
.L_x_0:
[----:B------:R-:W-:-:S00]  /*0140*/  BRA `(.L_x_0) ;  /* 0xfffffffc00fc7947 */ /* 0x000fc0000383ffff */
[----:B------:R-:W-:-:S00]  /*0150*/  NOP ;  /* 0x0000000000007918 */ /* 0x000fc00000000000 */
        /* <DEDUP_REMOVED lines=10> */
.L_x_1:


//--------------------- .nv.shared.reserved.0     --------------------------
	.section	.nv.shared.reserved.0,"aw",@nobits
	.weak		__nv_reservedSMEM_offset_0_alias
	.size		__nv_reservedSMEM_offset_0_alias, 0, 64
	.other		__nv_reservedSMEM_offset_0_alias,@"STO_CUDA_RESERVED_SHARED STV_DEFAULT"
__nv_reservedSMEM_offset_0_alias:
	.zero		0
	.zero		64


//--------------------- .nv.constant0._Z5helloPfS_S_i --------------------------
	.section	.nv.constant0._Z5helloPfS_S_i,"a",@progbits
	.sectionflags	@""
	.align	4
.nv.constant0._Z5helloPfS_S_i:
	.zero		924


//--------------------- SYMBOLS --------------------------

	.type		.nv.reservedSmem.offset0,@object
	.size		.nv.reservedSmem.offset0,0x4
